//
// Generated by NVIDIA NVVM Compiler
//
// Compiler Build ID: CL-36424714
// Cuda compilation tools, release 13.0, V13.0.88
// Based on NVVM 20.0.0
//

.version 9.0
.target sm_100
.address_size 64

	// .globl	_Z10convolParBPiS_S_i
.const .align 4 .b8 d_cachekernel[12];
// _ZZ10convolParTPiS_iE4tile has been demoted

.visible .entry _Z10convolParBPiS_S_i(
	.param .u64 .ptr .align 1 _Z10convolParBPiS_S_i_param_0,
	.param .u64 .ptr .align 1 _Z10convolParBPiS_S_i_param_1,
	.param .u64 .ptr .align 1 _Z10convolParBPiS_S_i_param_2,
	.param .u32 _Z10convolParBPiS_S_i_param_3
)
{
	.reg .pred 	%p<11>;
	.reg .b32 	%r<24>;
	.reg .b64 	%rd<15>;

	ld.param.u64 	%rd4, [_Z10convolParBPiS_S_i_param_0];
	ld.param.u64 	%rd5, [_Z10convolParBPiS_S_i_param_1];
	ld.param.u64 	%rd3, [_Z10convolParBPiS_S_i_param_2];
	ld.param.u32 	%r9, [_Z10convolParBPiS_S_i_param_3];
	cvta.to.global.u64 	%rd1, %rd5;
	cvta.to.global.u64 	%rd2, %rd4;
	mov.u32 	%r11, %ctaid.x;
	mov.u32 	%r12, %ntid.x;
	mov.u32 	%r13, %tid.x;
	mad.lo.s32 	%r1, %r11, %r12, %r13;
	setp.lt.s32 	%p1, %r1, 1;
	setp.gt.s32 	%p2, %r1, %r9;
	mov.b32 	%r22, 0;
	or.pred  	%p3, %p1, %p2;
	@%p3 bra 	$L__BB0_2;
	add.s32 	%r14, %r1, -1;
	mul.wide.u32 	%rd6, %r14, 4;
	add.s64 	%rd7, %rd2, %rd6;
	ld.global.u32 	%r15, [%rd7];
	ld.global.u32 	%r16, [%rd1];
	mul.lo.s32 	%r22, %r16, %r15;
$L__BB0_2:
	setp.lt.s32 	%p4, %r1, 0;
	setp.ge.s32 	%p5, %r1, %r9;
	or.pred  	%p6, %p4, %p5;
	@%p6 bra 	$L__BB0_4;
	mul.wide.u32 	%rd8, %r1, 4;
	add.s64 	%rd9, %rd2, %rd8;
	ld.global.u32 	%r17, [%rd9];
	ld.global.u32 	%r18, [%rd1+4];
	mad.lo.s32 	%r22, %r18, %r17, %r22;
$L__BB0_4:
	add.s32 	%r6, %r1, 1;
	setp.lt.s32 	%p7, %r1, -1;
	setp.ge.s32 	%p8, %r6, %r9;
	or.pred  	%p9, %p7, %p8;
	@%p9 bra 	$L__BB0_6;
	mul.wide.u32 	%rd10, %r6, 4;
	add.s64 	%rd11, %rd2, %rd10;
	ld.global.u32 	%r19, [%rd11];
	ld.global.u32 	%r20, [%rd1+8];
	mad.lo.s32 	%r22, %r20, %r19, %r22;
$L__BB0_6:
	setp.ge.s32 	%p10, %r1, %r9;
	@%p10 bra 	$L__BB0_8;
	cvta.to.global.u64 	%rd12, %rd3;
	mul.wide.s32 	%rd13, %r1, 4;
	add.s64 	%rd14, %rd12, %rd13;
	st.global.u32 	[%rd14], %r22;
$L__BB0_8:
	ret;

}
	// .globl	_Z10convolParCPiS_i
.visible .entry _Z10convolParCPiS_i(
	.param .u64 .ptr .align 1 _Z10convolParCPiS_i_param_0,
	.param .u64 .ptr .align 1 _Z10convolParCPiS_i_param_1,
	.param .u32 _Z10convolParCPiS_i_param_2
)
{
	.reg .pred 	%p<11>;
	.reg .b32 	%r<24>;
	.reg .b64 	%rd<13>;

	ld.param.u64 	%rd3, [_Z10convolParCPiS_i_param_0];
	ld.param.u64 	%rd2, [_Z10convolParCPiS_i_param_1];
	ld.param.u32 	%r9, [_Z10convolParCPiS_i_param_2];
	cvta.to.global.u64 	%rd1, %rd3;
	mov.u32 	%r11, %ctaid.x;
	mov.u32 	%r12, %ntid.x;
	mov.u32 	%r13, %tid.x;
	mad.lo.s32 	%r1, %r11, %r12, %r13;
	setp.lt.s32 	%p1, %r1, 1;
	setp.gt.s32 	%p2, %r1, %r9;
	mov.b32 	%r22, 0;
	or.pred  	%p3, %p1, %p2;
	@%p3 bra 	$L__BB1_2;
	add.s32 	%r14, %r1, -1;
	mul.wide.u32 	%rd4, %r14, 4;
	add.s64 	%rd5, %rd1, %rd4;
	ld.global.u32 	%r15, [%rd5];
	ld.const.u32 	%r16, [d_cachekernel];
	mul.lo.s32 	%r22, %r16, %r15;
$L__BB1_2:
	setp.lt.s32 	%p4, %r1, 0;
	setp.ge.s32 	%p5, %r1, %r9;
	or.pred  	%p6, %p4, %p5;
	@%p6 bra 	$L__BB1_4;
	mul.wide.u32 	%rd6, %r1, 4;
	add.s64 	%rd7, %rd1, %rd6;
	ld.global.u32 	%r17, [%rd7];
	ld.const.u32 	%r18, [d_cachekernel+4];
	mad.lo.s32 	%r22, %r18, %r17, %r22;
$L__BB1_4:
	add.s32 	%r6, %r1, 1;
	setp.lt.s32 	%p7, %r1, -1;
	setp.ge.s32 	%p8, %r6, %r9;
	or.pred  	%p9, %p7, %p8;
	@%p9 bra 	$L__BB1_6;
	mul.wide.u32 	%rd8, %r6, 4;
	add.s64 	%rd9, %rd1, %rd8;
	ld.global.u32 	%r19, [%rd9];
	ld.const.u32 	%r20, [d_cachekernel+8];
	mad.lo.s32 	%r22, %r20, %r19, %r22;
$L__BB1_6:
	setp.ge.s32 	%p10, %r1, %r9;
	@%p10 bra 	$L__BB1_8;
	cvta.to.global.u64 	%rd10, %rd2;
	mul.wide.s32 	%rd11, %r1, 4;
	add.s64 	%rd12, %rd10, %rd11;
	st.global.u32 	[%rd12], %r22;
$L__BB1_8:
	ret;

}
	// .globl	_Z10convolParTPiS_i
.visible .entry _Z10convolParTPiS_i(
	.param .u64 .ptr .align 1 _Z10convolParTPiS_i_param_0,
	.param .u64 .ptr .align 1 _Z10convolParTPiS_i_param_1,
	.param .u32 _Z10convolParTPiS_i_param_2
)
{
	.reg .pred 	%p<6>;
	.reg .b32 	%r<41>;
	.reg .b64 	%rd<15>;
	// demoted variable
	.shared .align 4 .b8 _ZZ10convolParTPiS_iE4tile[24];
	ld.param.u64 	%rd4, [_Z10convolParTPiS_i_param_0];
	ld.param.u64 	%rd3, [_Z10convolParTPiS_i_param_1];
	ld.param.u32 	%r12, [_Z10convolParTPiS_i_param_2];
	cvta.to.global.u64 	%rd1, %rd4;
	mov.u32 	%r13, %ctaid.x;
	mov.u32 	%r1, %ntid.x;
	mul.lo.s32 	%r14, %r13, %r1;
	mov.u32 	%r2, %tid.x;
	add.s32 	%r15, %r14, %r2;
	cvt.u64.u32 	%rd2, %r15;
	sub.s32 	%r16, %r14, %r1;
	add.s32 	%r3, %r16, %r2;
	add.s32 	%r4, %r15, %r1;
	add.s32 	%r17, %r1, -1;
	setp.lt.u32 	%p1, %r2, %r17;
	@%p1 bra 	$L__BB2_4;
	setp.lt.s32 	%p2, %r3, 0;
	mov.b32 	%r38, 0;
	@%p2 bra 	$L__BB2_3;
	mul.wide.u32 	%rd5, %r3, 4;
	add.s64 	%rd6, %rd1, %rd5;
	ld.global.u32 	%r38, [%rd6];
$L__BB2_3:
	sub.s32 	%r19, %r2, %r1;
	shl.b32 	%r20, %r19, 2;
	mov.u32 	%r21, _ZZ10convolParTPiS_iE4tile;
	add.s32 	%r22, %r21, %r20;
	st.shared.u32 	[%r22+4], %r38;
$L__BB2_4:
	cvt.s64.s32 	%rd7, %r12;
	setp.ge.u64 	%p3, %rd2, %rd7;
	mov.b32 	%r39, 0;
	@%p3 bra 	$L__BB2_6;
	shl.b64 	%rd8, %rd2, 2;
	add.s64 	%rd9, %rd1, %rd8;
	ld.global.u32 	%r39, [%rd9];
$L__BB2_6:
	shl.b32 	%r24, %r2, 2;
	mov.u32 	%r25, _ZZ10convolParTPiS_iE4tile;
	add.s32 	%r9, %r25, %r24;
	st.shared.u32 	[%r9+4], %r39;
	setp.gt.u32 	%p4, %r2, 1;
	@%p4 bra 	$L__BB2_10;
	setp.ge.s32 	%p5, %r4, %r12;
	mov.b32 	%r40, 0;
	@%p5 bra 	$L__BB2_9;
	mul.wide.s32 	%rd10, %r4, 4;
	add.s64 	%rd11, %rd1, %rd10;
	ld.global.u32 	%r40, [%rd11];
$L__BB2_9:
	shl.b32 	%r27, %r1, 2;
	add.s32 	%r28, %r9, %r27;
	st.shared.u32 	[%r28+4], %r40;
$L__BB2_10:
	bar.sync 	0;
	ld.shared.u32 	%r29, [%r9];
	ld.const.u32 	%r30, [d_cachekernel];
	mul.lo.s32 	%r31, %r30, %r29;
	ld.shared.u32 	%r32, [%r9+4];
	ld.const.u32 	%r33, [d_cachekernel+4];
	mad.lo.s32 	%r34, %r33, %r32, %r31;
	ld.shared.u32 	%r35, [%r9+8];
	ld.const.u32 	%r36, [d_cachekernel+8];
	mad.lo.s32 	%r37, %r36, %r35, %r34;
	cvta.to.global.u64 	%rd12, %rd3;
	shl.b64 	%rd13, %rd2, 2;
	add.s64 	%rd14, %rd12, %rd13;
	st.global.u32 	[%rd14], %r37;
	ret;

}


// ===== COMPILED SASS (sm_100) =====

	.target	sm_100

	.elftype	@"ET_EXEC"


//--------------------- .note.nv.tkinfo           --------------------------
	.section	.note.nv.tkinfo,"",@"SHT_NOTE"
	.sectionflags	@"SHF_NOTE_NV_TKINFO"
	.tkinfo
        /*0018*/ 	.word	0x00000002
        /*0030*/ 	.string	""
        /*0030*/ 	.string	"ptxas"
        /*0030*/ 	.string	"Cuda compilation tools, release 13.0, V13.0.88"
        /*0030*/ 	.string	"Build cuda_13.0.r13.0/compiler.36424714_0"
        /*0030*/ 	.string	"-arch sm_100 -m 64 "



//--------------------- .note.nv.cuinfo           --------------------------
	.section	.note.nv.cuinfo,"",@"SHT_NOTE"
	.sectionflags	@"SHF_NOTE_NV_CUINFO"
        /*0018*/ 	.short	0x0002
        /*001a*/ 	.short	0x0064
        /*001c*/ 	.short	0x0082
	.zero		2


//--------------------- .nv.info                  --------------------------
	.section	.nv.info,"",@"SHT_CUDA_INFO"
	.align	4


	//----- nvinfo : EIATTR_REGCOUNT
	.align		4
        /*0000*/ 	.byte	0x04, 0x2f
        /*0002*/ 	.short	(.L_2 - .L_1)
	.align		4
.L_1:
        /*0004*/ 	.word	index@(_Z10convolParBPiS_S_i)
        /*0008*/ 	.word	0x00000014


	//----- nvinfo : EIATTR_FRAME_SIZE
	.align		4
.L_2:
        /*000c*/ 	.byte	0x04, 0x11
        /*000e*/ 	.short	(.L_4 - .L_3)
	.align		4
.L_3:
        /*0010*/ 	.word	index@(_Z10convolParBPiS_S_i)
        /*0014*/ 	.word	0x00000000


	//----- nvinfo : EIATTR_REGCOUNT
	.align		4
.L_4:
        /*0018*/ 	.byte	0x04, 0x2f
        /*001a*/ 	.short	(.L_6 - .L_5)
	.align		4
.L_5:
        /*001c*/ 	.word	index@(_Z10convolParCPiS_i)
        /*0020*/ 	.word	0x00000010


	//----- nvinfo : EIATTR_FRAME_SIZE
	.align		4
.L_6:
        /*0024*/ 	.byte	0x04, 0x11
        /*0026*/ 	.short	(.L_8 - .L_7)
	.align		4
.L_7:
        /*0028*/ 	.word	index@(_Z10convolParCPiS_i)
        /*002c*/ 	.word	0x00000000


	//----- nvinfo : EIATTR_REGCOUNT
	.align		4
.L_8:
        /*0030*/ 	.byte	0x04, 0x2f
        /*0032*/ 	.short	(.L_10 - .L_9)
	.align		4
.L_9:
        /*0034*/ 	.word	index@(_Z10convolParTPiS_i)
        /*0038*/ 	.word	0x0000000c


	//----- nvinfo : EIATTR_FRAME_SIZE
	.align		4
.L_10:
        /*003c*/ 	.byte	0x04, 0x11
        /*003e*/ 	.short	(.L_12 - .L_11)
	.align		4
.L_11:
        /*0040*/ 	.word	index@(_Z10convolParTPiS_i)
        /*0044*/ 	.word	0x00000000


	//----- nvinfo : EIATTR_MIN_STACK_SIZE
	.align		4
.L_12:
        /*0048*/ 	.byte	0x04, 0x12
        /*004a*/ 	.short	(.L_14 - .L_13)
	.align		4
.L_13:
        /*004c*/ 	.word	index@(_Z10convolParTPiS_i)
        /*0050*/ 	.word	0x00000000


	//----- nvinfo : EIATTR_MIN_STACK_SIZE
	.align		4
.L_14:
        /*0054*/ 	.byte	0x04, 0x12
        /*0056*/ 	.short	(.L_16 - .L_15)
	.align		4
.L_15:
        /*0058*/ 	.word	index@(_Z10convolParCPiS_i)
        /*005c*/ 	.word	0x00000000


	//----- nvinfo : EIATTR_MIN_STACK_SIZE
	.align		4
.L_16:
        /*0060*/ 	.byte	0x04, 0x12
        /*0062*/ 	.short	(.L_18 - .L_17)
	.align		4
.L_17:
        /*0064*/ 	.word	index@(_Z10convolParBPiS_S_i)
        /*0068*/ 	.word	0x00000000
.L_18:


//--------------------- .nv.compat                --------------------------
	.section	.nv.compat,"",@"SHT_CUDA_COMPAT_INFO"
	.align	4
        /*0000*/ 	.byte	0x02, 0x09, 0x00, 0x00, 0x02, 0x02, 0x01, 0x00, 0x02, 0x05, 0x05, 0x00, 0x03, 0x07, 0x01, 0x01
        /*0010*/ 	.byte	0x02, 0x03, 0x00, 0x00, 0x02, 0x06, 0x01, 0x00, 0x04, 0x0b, 0x08, 0x00, 0x09, 0x00, 0x00, 0x00
        /*0020*/ 	.byte	0x00, 0x00, 0x00, 0x00


//--------------------- .nv.info._Z10convolParTPiS_i --------------------------
	.section	.nv.info._Z10convolParTPiS_i,"",@"SHT_CUDA_INFO"
	.sectionflags	@""
	.align	4


	//----- nvinfo : EIATTR_CUDA_API_VERSION
	.align		4
        /*0000*/ 	.byte	0x04, 0x37
        /*0002*/ 	.short	(.L_20 - .L_19)
.L_19:
        /*0004*/ 	.word	0x00000082


	//----- nvinfo : EIATTR_KPARAM_INFO
	.align		4
.L_20:
        /*0008*/ 	.byte	0x04, 0x17
        /*000a*/ 	.short	(.L_22 - .L_21)
.L_21:
        /*000c*/ 	.word	0x00000000
        /*0010*/ 	.short	0x0002
        /*0012*/ 	.short	0x0010
        /*0014*/ 	.byte	0x00, 0xf0, 0x11, 0x00


	//----- nvinfo : EIATTR_KPARAM_INFO
	.align		4
.L_22:
        /*0018*/ 	.byte	0x04, 0x17
        /*001a*/ 	.short	(.L_24 - .L_23)
.L_23:
        /*001c*/ 	.word	0x00000000
        /*0020*/ 	.short	0x0001
        /*0022*/ 	.short	0x0008
        /*0024*/ 	.byte	0x00, 0xf5, 0x21, 0x00


	//----- nvinfo : EIATTR_KPARAM_INFO
	.align		4
.L_24:
        /*0028*/ 	.byte	0x04, 0x17
        /*002a*/ 	.short	(.L_26 - .L_25)
.L_25:
        /*002c*/ 	.word	0x00000000
        /*0030*/ 	.short	0x0000
        /*0032*/ 	.short	0x0000
        /*0034*/ 	.byte	0x00, 0xf5, 0x21, 0x00


	//----- nvinfo : EIATTR_SPARSE_MMA_MASK
	.align		4
.L_26:
        /*0038*/ 	.byte	0x03, 0x50
        /*003a*/ 	.short	0x0000


	//----- nvinfo : EIATTR_MAXREG_COUNT
	.align		4
        /*003c*/ 	.byte	0x03, 0x1b
        /*003e*/ 	.short	0x00ff


	//----- nvinfo : EIATTR_NUM_BARRIERS
	.align		4
        /*0040*/ 	.byte	0x02, 0x4c
        /*0042*/ 	.byte	0x01
	.zero		1


	//----- nvinfo : EIATTR_MERCURY_ISA_VERSION
	.align		4
        /*0044*/ 	.byte	0x03, 0x5f
        /*0046*/ 	.short	0x0101


	//----- nvinfo : EIATTR_VRC_CTA_INIT_COUNT
	.align		4
        /*0048*/ 	.byte	0x02, 0x4a
	.zero		1
	.zero		1


	//----- nvinfo : EIATTR_EXIT_INSTR_OFFSETS
	.align		4
        /*004c*/ 	.byte	0x04, 0x1c
        /*004e*/ 	.short	(.L_28 - .L_27)


	//   ....[0]....
.L_27:
        /*0050*/ 	.word	0x00000420


	//----- nvinfo : EIATTR_CRS_STACK_SIZE
	.align		4
.L_28:
        /*0054*/ 	.byte	0x04, 0x1e
        /*0056*/ 	.short	(.L_30 - .L_29)
.L_29:
        /*0058*/ 	.word	0x00000000


	//----- nvinfo : EIATTR_CBANK_PARAM_SIZE
	.align		4
.L_30:
        /*005c*/ 	.byte	0x03, 0x19
        /*005e*/ 	.short	0x0014


	//----- nvinfo : EIATTR_PARAM_CBANK
	.align		4
        /*0060*/ 	.byte	0x04, 0x0a
        /*0062*/ 	.short	(.L_32 - .L_31)
	.align		4
.L_31:
        /*0064*/ 	.word	index@(.nv.constant0._Z10convolParTPiS_i)
        /*0068*/ 	.short	0x0380
        /*006a*/ 	.short	0x0014


	//----- nvinfo : EIATTR_SW_WAR
	.align		4
.L_32:
        /*006c*/ 	.byte	0x04, 0x36
        /*006e*/ 	.short	(.L_34 - .L_33)
.L_33:
        /*0070*/ 	.word	0x00000008
.L_34:


//--------------------- .nv.info._Z10convolParCPiS_i --------------------------
	.section	.nv.info._Z10convolParCPiS_i,"",@"SHT_CUDA_INFO"
	.sectionflags	@""
	.align	4


	//----- nvinfo : EIATTR_CUDA_API_VERSION
	.align		4
        /*0000*/ 	.byte	0x04, 0x37
        /*0002*/ 	.short	(.L_36 - .L_35)
.L_35:
        /*0004*/ 	.word	0x00000082


	//----- nvinfo : EIATTR_KPARAM_INFO
	.align		4
.L_36:
        /*0008*/ 	.byte	0x04, 0x17
        /*000a*/ 	.short	(.L_38 - .L_37)
.L_37:
        /*000c*/ 	.word	0x00000000
        /*0010*/ 	.short	0x0002
        /*0012*/ 	.short	0x0010
        /*0014*/ 	.byte	0x00, 0xf0, 0x11, 0x00


	//----- nvinfo : EIATTR_KPARAM_INFO
	.align		4
.L_38:
        /*0018*/ 	.byte	0x04, 0x17
        /*001a*/ 	.short	(.L_40 - .L_39)
.L_39:
        /*001c*/ 	.word	0x00000000
        /*0020*/ 	.short	0x0001
        /*0022*/ 	.short	0x0008
        /*0024*/ 	.byte	0x00, 0xf5, 0x21, 0x00


	//----- nvinfo : EIATTR_KPARAM_INFO
	.align		4
.L_40:
        /*0028*/ 	.byte	0x04, 0x17
        /*002a*/ 	.short	(.L_42 - .L_41)
.L_41:
        /*002c*/ 	.word	0x00000000
        /*0030*/ 	.short	0x0000
        /*0032*/ 	.short	0x0000
        /*0034*/ 	.byte	0x00, 0xf5, 0x21, 0x00


	//----- nvinfo : EIATTR_SPARSE_MMA_MASK
	.align		4
.L_42:
        /*0038*/ 	.byte	0x03, 0x50
        /*003a*/ 	.short	0x0000


	//----- nvinfo : EIATTR_MAXREG_COUNT
	.align		4
        /*003c*/ 	.byte	0x03, 0x1b
        /*003e*/ 	.short	0x00ff


	//----- nvinfo : EIATTR_MERCURY_ISA_VERSION
	.align		4
        /*0040*/ 	.byte	0x03, 0x5f
        /*0042*/ 	.short	0x0101


	//----- nvinfo : EIATTR_VRC_CTA_INIT_COUNT
	.align		4
        /*0044*/ 	.byte	0x02, 0x4a
	.zero		1
	.zero		1


	//----- nvinfo : EIATTR_EXIT_INSTR_OFFSETS
	.align		4
        /*0048*/ 	.byte	0x04, 0x1c
        /*004a*/ 	.short	(.L_44 - .L_43)


	//   ....[0]....
.L_43:
        /*004c*/ 	.word	0x000001b0


	//   ....[1]....
        /*0050*/ 	.word	0x00000230


	//----- nvinfo : EIATTR_CBANK_PARAM_SIZE
	.align		4
.L_44:
        /*0054*/ 	.byte	0x03, 0x19
        /*0056*/ 	.short	0x0014


	//----- nvinfo : EIATTR_PARAM_CBANK
	.align		4
        /*0058*/ 	.byte	0x04, 0x0a
        /*005a*/ 	.short	(.L_46 - .L_45)
	.align		4
.L_45:
        /*005c*/ 	.word	index@(.nv.constant0._Z10convolParCPiS_i)
        /*0060*/ 	.short	0x0380
        /*0062*/ 	.short	0x0014


	//----- nvinfo : EIATTR_SW_WAR
	.align		4
.L_46:
        /*0064*/ 	.byte	0x04, 0x36
        /*0066*/ 	.short	(.L_48 - .L_47)
.L_47:
        /*0068*/ 	.word	0x00000008
.L_48:


//--------------------- .nv.info._Z10convolParBPiS_S_i --------------------------
	.section	.nv.info._Z10convolParBPiS_S_i,"",@"SHT_CUDA_INFO"
	.sectionflags	@""
	.align	4


	//----- nvinfo : EIATTR_CUDA_API_VERSION
	.align		4
        /*0000*/ 	.byte	0x04, 0x37
        /*0002*/ 	.short	(.L_50 - .L_49)
.L_49:
        /*0004*/ 	.word	0x00000082


	//----- nvinfo : EIATTR_KPARAM_INFO
	.align		4
.L_50:
        /*0008*/ 	.byte	0x04, 0x17
        /*000a*/ 	.short	(.L_52 - .L_51)
.L_51:
        /*000c*/ 	.word	0x00000000
        /*0010*/ 	.short	0x0003
        /*0012*/ 	.short	0x0018
        /*0014*/ 	.byte	0x00, 0xf0, 0x11, 0x00


	//----- nvinfo : EIATTR_KPARAM_INFO
	.align		4
.L_52:
        /*0018*/ 	.byte	0x04, 0x17
        /*001a*/ 	.short	(.L_54 - .L_53)
.L_53:
        /*001c*/ 	.word	0x00000000
        /*0020*/ 	.short	0x0002
        /*0022*/ 	.short	0x0010
        /*0024*/ 	.byte	0x00, 0xf5, 0x21, 0x00


	//----- nvinfo : EIATTR_KPARAM_INFO
	.align		4
.L_54:
        /*0028*/ 	.byte	0x04, 0x17
        /*002a*/ 	.short	(.L_56 - .L_55)
.L_55:
        /*002c*/ 	.word	0x00000000
        /*0030*/ 	.short	0x0001
        /*0032*/ 	.short	0x0008
        /*0034*/ 	.byte	0x00, 0xf5, 0x21, 0x00


	//----- nvinfo : EIATTR_KPARAM_INFO
	.align		4
.L_56:
        /*0038*/ 	.byte	0x04, 0x17
        /*003a*/ 	.short	(.L_58 - .L_57)
.L_57:
        /*003c*/ 	.word	0x00000000
        /*0040*/ 	.short	0x0000
        /*0042*/ 	.short	0x0000
        /*0044*/ 	.byte	0x00, 0xf5, 0x21, 0x00


	//----- nvinfo : EIATTR_SPARSE_MMA_MASK
	.align		4
.L_58:
        /*0048*/ 	.byte	0x03, 0x50
        /*004a*/ 	.short	0x0000


	//----- nvinfo : EIATTR_MAXREG_COUNT
	.align		4
        /*004c*/ 	.byte	0x03, 0x1b
        /*004e*/ 	.short	0x00ff


	//----- nvinfo : EIATTR_MERCURY_ISA_VERSION
	.align		4
        /*0050*/ 	.byte	0x03, 0x5f
        /*0052*/ 	.short	0x0101


	//----- nvinfo : EIATTR_VRC_CTA_INIT_COUNT
	.align		4
        /*0054*/ 	.byte	0x02, 0x4a
	.zero		1
	.zero		1


	//----- nvinfo : EIATTR_EXIT_INSTR_OFFSETS
	.align		4
        /*0058*/ 	.byte	0x04, 0x1c
        /*005a*/ 	.short	(.L_60 - .L_59)


	//   ....[0]....
.L_59:
        /*005c*/ 	.word	0x000001e0


	//   ....[1]....
        /*0060*/ 	.word	0x00000260


	//----- nvinfo : EIATTR_CBANK_PARAM_SIZE
	.align		4
.L_60:
        /*0064*/ 	.byte	0x03, 0x19
        /*0066*/ 	.short	0x001c


	//----- nvinfo : EIATTR_PARAM_CBANK
	.align		4
        /*0068*/ 	.byte	0x04, 0x0a
        /*006a*/ 	.short	(.L_62 - .L_61)
	.align		4
.L_61:
        /*006c*/ 	.word	index@(.nv.constant0._Z10convolParBPiS_S_i)
        /*0070*/ 	.short	0x0380
        /*0072*/ 	.short	0x001c


	//----- nvinfo : EIATTR_SW_WAR
	.align		4
.L_62:
        /*0074*/ 	.byte	0x04, 0x36
        /*0076*/ 	.short	(.L_64 - .L_63)
.L_63:
        /*0078*/ 	.word	0x00000008
.L_64:


//--------------------- .nv.callgraph             --------------------------
	.section	.nv.callgraph,"",@"SHT_CUDA_CALLGRAPH"
	.align	4
	.sectionentsize	8
	.align		4
        /*0000*/ 	.word	0x00000000
	.align		4
        /*0004*/ 	.word	0xffffffff
	.align		4
        /*0008*/ 	.word	0x00000000
	.align		4
        /*000c*/ 	.word	0xfffffffe
	.align		4
        /*0010*/ 	.word	0x00000000
	.align		4
        /*0014*/ 	.word	0xfffffffd
	.align		4
        /*0018*/ 	.word	0x00000000
	.align		4
        /*001c*/ 	.word	0xfffffffc


//--------------------- .nv.constant3             --------------------------
	.section	.nv.constant3,"a",@progbits
	.align	4
.nv.constant3:
	.type		d_cachekernel,@object
	.size		d_cachekernel,(.L_0 - d_cachekernel)
d_cachekernel:
	.zero		12
.L_0:


//--------------------- .text._Z10convolParTPiS_i --------------------------
	.section	.text._Z10convolParTPiS_i,"ax",@progbits
	.align	128
        .global         _Z10convolParTPiS_i
        .type           _Z10convolParTPiS_i,@function
        .size           _Z10convolParTPiS_i,(.L_x_9 - _Z10convolParTPiS_i)
        .other          _Z10convolParTPiS_i,@"STO_CUDA_ENTRY STV_DEFAULT"
_Z10convolParTPiS_i:
.text._Z10convolParTPiS_i:
[----:B------:R-:W-:Y:S01]  /*0000*/  LDC R1, c[0x0][0x37c] ;  /* 0x0000df00ff017b82 */ /* 0x000fe20000000800 */
[----:B------:R-:W0:Y:S07]  /*0010*/  S2R R6, SR_TID.X ;  /* 0x0000000000067919 */ /* 0x000e2e0000002100 */
[----:B------:R-:W1:Y:S01]  /*0020*/  LDC R9, c[0x0][0x360] ;  /* 0x0000d800ff097b82 */ /* 0x000e620000000800 */
[----:B------:R-:W2:Y:S01]  /*0030*/  LDCU UR9, c[0x0][0x390] ;  /* 0x00007200ff0977ac */ /* 0x000ea20008000800 */
[----:B------:R-:W-:Y:S01]  /*0040*/  BSSY.RECONVERGENT B0, `(.L_x_0) ;  /* 0x0000014000007945 */ /* 0x000fe20003800200 */
[----:B------:R-:W3:Y:S05]  /*0050*/  LDCU.64 UR6, c[0x0][0x358] ;  /* 0x00006b00ff0677ac */ /* 0x000eea0008000a00 */
[----:B------:R-:W4:Y:S01]  /*0060*/  S2UR UR8, SR_CTAID.X ;  /* 0x00000000000879c3 */ /* 0x000f220000002500 */
[----:B-1----:R-:W-:-:S05]  /*0070*/  VIADD R0, R9, 0xffffffff ;  /* 0xffffffff09007836 */ /* 0x002fca0000000000 */
[----:B0-----:R-:W-:Y:S01]  /*0080*/  ISETP.GE.U32.AND P0, PT, R6, R0, PT ;  /* 0x000000000600720c */ /* 0x001fe20003f06070 */
[----:B----4-:R-:W-:-:S12]  /*0090*/  IMAD R0, R9, UR8, R6 ;  /* 0x0000000809007c24 */ /* 0x010fd8000f8e0206 */
[----:B--23--:R-:W-:Y:S05]  /*00a0*/  @!P0 BRA `(.L_x_1) ;  /* 0x0000000000348947 */ /* 0x00cfea0003800000 */
[----:B------:R-:W-:Y:S02]  /*00b0*/  IMAD R2, R9, UR8, -R9 ;  /* 0x0000000809027c24 */ /* 0x000fe4000f8e0a09 */
[----:B------:R-:W-:Y:S02]  /*00c0*/  HFMA2 R4, -RZ, RZ, 0, 0 ;  /* 0x00000000ff047431 */ /* 0x000fe400000001ff */
[----:B------:R-:W-:-:S05]  /*00d0*/  IMAD.IADD R5, R2, 0x1, R6 ;  /* 0x0000000102057824 */ /* 0x000fca00078e0206 */
[----:B------:R-:W-:-:S13]  /*00e0*/  ISETP.GE.AND P0, PT, R5, RZ, PT ;  /* 0x000000ff0500720c */ /* 0x000fda0003f06270 */
[----:B------:R-:W0:Y:S02]  /*00f0*/  @P0 LDC.64 R2, c[0x0][0x380] ;  /* 0x0000e000ff020b82 */ /* 0x000e240000000a00 */
[----:B0-----:R-:W-:-:S05]  /*0100*/  @P0 IMAD.WIDE.U32 R2, R5, 0x4, R2 ;  /* 0x0000000405020825 */ /* 0x001fca00078e0002 */
[----:B------:R-:W2:Y:S01]  /*0110*/  @P0 LDG.E R4, desc[UR6][R2.64] ;  /* 0x0000000602040981 */ /* 0x000ea2000c1e1900 */
[----:B------:R-:W0:Y:S01]  /*0120*/  S2UR UR5, SR_CgaCtaId ;  /* 0x00000000000579c3 */ /* 0x000e220000008800 */
[----:B------:R-:W-:Y:S01]  /*0130*/  UMOV UR4, 0x400 ;  /* 0x0000040000047882 */ /* 0x000fe20000000000 */
[----:B------:R-:W-:Y:S01]  /*0140*/  IMAD.IADD R5, R6, 0x1, -R9 ;  /* 0x0000000106057824 */ /* 0x000fe200078e0a09 */
[----:B0-----:R-:W-:-:S06]  /*0150*/  ULEA UR4, UR5, UR4, 0x18 ;  /* 0x0000000405047291 */ /* 0x001fcc000f8ec0ff */
[----:B------:R-:W-:-:S05]  /*0160*/  LEA R5, R5, UR4, 0x2 ;  /* 0x0000000405057c11 */ /* 0x000fca000f8e10ff */
[----:B--2---:R0:W-:Y:S02]  /*0170*/  STS [R5+0x4], R4 ;  /* 0x0000040405007388 */ /* 0x0041e40000000800 */
.L_x_1:
[----:B------:R-:W-:Y:S05]  /*0180*/  BSYNC.RECONVERGENT B0 ;  /* 0x0000000000007941 */ /* 0x000fea0003800200 */
.L_x_0:
[----:B------:R-:W-:Y:S02]  /*0190*/  USHF.R.S32.HI UR4, URZ, 0x1f, UR9 ;  /* 0x0000001fff047899 */ /* 0x000fe40008011409 */
[----:B------:R-:W-:Y:S01]  /*01a0*/  ISETP.GE.U32.AND P0, PT, R0, UR9, PT ;  /* 0x0000000900007c0c */ /* 0x000fe2000bf06070 */
[----:B0-----:R-:W-:-:S03]  /*01b0*/  IMAD.MOV.U32 R4, RZ, RZ, RZ ;  /* 0x000000ffff047224 */ /* 0x001fc600078e00ff */
[----:B------:R-:W-:-:S13]  /*01c0*/  ISETP.GE.U32.AND.EX P0, PT, RZ, UR4, PT, P0 ;  /* 0x00000004ff007c0c */ /* 0x000fda000bf06100 */
[----:B------:R-:W0:Y:S02]  /*01d0*/  @!P0 LDC.64 R2, c[0x0][0x380] ;  /* 0x0000e000ff028b82 */ /* 0x000e240000000a00 */
[----:B0-----:R-:W-:-:S04]  /*01e0*/  @!P0 LEA R2, P1, R0, R2, 0x2 ;  /* 0x0000000200028211 */ /* 0x001fc800078210ff */
[----:B------:R-:W-:-:S05]  /*01f0*/  @!P0 LEA.HI.X R3, R0, R3, RZ, 0x2, P1 ;  /* 0x0000000300038211 */ /* 0x000fca00008f14ff */
[----:B------:R-:W2:Y:S01]  /*0200*/  @!P0 LDG.E R4, desc[UR6][R2.64] ;  /* 0x0000000602048981 */ /* 0x000ea2000c1e1900 */
[----:B------:R-:W0:Y:S01]  /*0210*/  S2UR UR5, SR_CgaCtaId ;  /* 0x00000000000579c3 */ /* 0x000e220000008800 */
[----:B------:R-:W-:Y:S01]  /*0220*/  UMOV UR4, 0x400 ;  /* 0x0000040000047882 */ /* 0x000fe20000000000 */
[----:B------:R-:W-:Y:S01]  /*0230*/  ISETP.GT.U32.AND P0, PT, R6, 0x1, PT ;  /* 0x000000010600780c */ /* 0x000fe20003f04070 */
[----:B------:R-:W-:Y:S01]  /*0240*/  BSSY.RECONVERGENT B0, `(.L_x_2) ;  /* 0x0000010000007945 */ /* 0x000fe20003800200 */
[----:B------:R-:W-:Y:S01]  /*0250*/  IADD3 R5, PT, PT, R0, R9, RZ ;  /* 0x0000000900057210 */ /* 0x000fe20007ffe0ff */
[----:B0-----:R-:W-:-:S06]  /*0260*/  ULEA UR4, UR5, UR4, 0x18 ;  /* 0x0000000405047291 */ /* 0x001fcc000f8ec0ff */
[----:B------:R-:W-:-:S05]  /*0270*/  LEA R7, R6, UR4, 0x2 ;  /* 0x0000000406077c11 */ /* 0x000fca000f8e10ff */
[----:B--2---:R0:W-:Y:S01]  /*0280*/  STS [R7+0x4], R4 ;  /* 0x0000040407007388 */ /* 0x0041e20000000800 */
[----:B------:R-:W-:Y:S05]  /*0290*/  @P0 BRA `(.L_x_3) ;  /* 0x0000000000280947 */ /* 0x000fea0003800000 */
[----:B------:R-:W-:Y:S01]  /*02a0*/  ISETP.GE.AND P0, PT, R5, UR9, PT ;  /* 0x0000000905007c0c */ /* 0x000fe2000bf06270 */
[----:B------:R-:W-:Y:S01]  /*02b0*/  BSSY.RECONVERGENT B1, `(.L_x_4) ;  /* 0x0000007000017945 */ /* 0x000fe20003800200 */
[----:B------:R-:W-:Y:S01]  /*02c0*/  IMAD R9, R9, 0x4, R7 ;  /* 0x0000000409097824 */ /* 0x000fe200078e0207 */
[----:B------:R-:W-:-:S10]  /*02d0*/  MOV R2, RZ ;  /* 0x000000ff00027202 */ /* 0x000fd40000000f00 */
[----:B------:R-:W-:Y:S05]  /*02e0*/  @P0 BRA `(.L_x_5) ;  /* 0x00000000000c0947 */ /* 0x000fea0003800000 */
[----:B------:R-:W1:Y:S02]  /*02f0*/  LDC.64 R2, c[0x0][0x380] ;  /* 0x0000e000ff027b82 */ /* 0x000e640000000a00 */
[----:B-1----:R-:W-:-:S06]  /*0300*/  IMAD.WIDE R2, R5, 0x4, R2 ;  /* 0x0000000405027825 */ /* 0x002fcc00078e0202 */
[----:B------:R1:W5:Y:S02]  /*0310*/  LDG.E R2, desc[UR6][R2.64] ;  /* 0x0000000602027981 */ /* 0x000364000c1e1900 */
.L_x_5:
[----:B------:R-:W-:Y:S05]  /*0320*/  BSYNC.RECONVERGENT B1 ;  /* 0x0000000000017941 */ /* 0x000fea0003800200 */
.L_x_4:
[----:B-----5:R2:W-:Y:S02]  /*0330*/  STS [R9+0x4], R2 ;  /* 0x0000040209007388 */ /* 0x0205e40000000800 */
.L_x_3:
[----:B------:R-:W-:Y:S05]  /*0340*/  BSYNC.RECONVERGENT B0 ;  /* 0x0000000000007941 */ /* 0x000fea0003800200 */
.L_x_2:
[----:B------:R-:W-:Y:S06]  /*0350*/  BAR.SYNC.DEFER_BLOCKING 0x0 ;  /* 0x0000000000007b1d */ /* 0x000fec0000010000 */
[----:B------:R-:W1:Y:S01]  /*0360*/  LDCU.64 UR4, c[0x3][URZ] ;  /* 0x00c00000ff0477ac */ /* 0x000e620008000a00 */
[----:B------:R-:W3:Y:S01]  /*0370*/  LDCU.64 UR10, c[0x0][0x388] ;  /* 0x00007100ff0a77ac */ /* 0x000ee20008000a00 */
[----:B------:R-:W4:Y:S01]  /*0380*/  LDCU UR8, c[0x3][0x8] ;  /* 0x00c00100ff0877ac */ /* 0x000f220008000800 */
[----:B--2---:R-:W1:Y:S04]  /*0390*/  LDS R2, [R7] ;  /* 0x0000000007027984 */ /* 0x004e680000000800 */
[----:B0-----:R-:W0:Y:S04]  /*03a0*/  LDS R4, [R7+0x4] ;  /* 0x0000040007047984 */ /* 0x001e280000000800 */
[----:B------:R-:W4:Y:S01]  /*03b0*/  LDS R5, [R7+0x8] ;  /* 0x0000080007057984 */ /* 0x000f220000000800 */
[----:B-1----:R-:W-:Y:S01]  /*03c0*/  IMAD R3, R2, UR4, RZ ;  /* 0x0000000402037c24 */ /* 0x002fe2000f8e02ff */
[----:B---3--:R-:W-:-:S03]  /*03d0*/  LEA R2, P0, R0, UR10, 0x2 ;  /* 0x0000000a00027c11 */ /* 0x008fc6000f8010ff */
[----:B0-----:R-:W-:Y:S01]  /*03e0*/  IMAD R4, R4, UR5, R3 ;  /* 0x0000000504047c24 */ /* 0x001fe2000f8e0203 */
[----:B------:R-:W-:-:S03]  /*03f0*/  LEA.HI.X R3, R0, UR11, RZ, 0x2, P0 ;  /* 0x0000000b00037c11 */ /* 0x000fc600080f14ff */
[----:B----4-:R-:W-:-:S05]  /*0400*/  IMAD R5, R5, UR8, R4 ;  /* 0x0000000805057c24 */ /* 0x010fca000f8e0204 */
[----:B------:R-:W-:Y:S01]  /*0410*/  STG.E desc[UR6][R2.64], R5 ;  /* 0x0000000502007986 */ /* 0x000fe2000c101906 */
[----:B------:R-:W-:Y:S05]  /*0420*/  EXIT ;  /* 0x000000000000794d */ /* 0x000fea0003800000 */
.L_x_6:
[----:B------:R-:W-:-:S00]  /*0430*/  BRA `(.L_x_6) ;  /* 0xfffffffc00fc7947 */ /* 0x000fc0000383ffff */
[----:B------:R-:W-:-:S00]  /*0440*/  NOP ;  /* 0x0000000000007918 */ /* 0x000fc00000000000 */
        /* <DEDUP_REMOVED lines=11> */
.L_x_9:


//--------------------- .text._Z10convolParCPiS_i --------------------------
	.section	.text._Z10convolParCPiS_i,"ax",@progbits
	.align	128
        .global         _Z10convolParCPiS_i
        .type           _Z10convolParCPiS_i,@function
        .size           _Z10convolParCPiS_i,(.L_x_10 - _Z10convolParCPiS_i)
        .other          _Z10convolParCPiS_i,@"STO_CUDA_ENTRY STV_DEFAULT"
_Z10convolParCPiS_i:
.text._Z10convolParCPiS_i:
[----:B------:R-:W-:Y:S01]  /*0000*/  LDC R1, c[0x0][0x37c] ;  /* 0x0000df00ff017b82 */ /* 0x000fe20000000800 */
[----:B------:R-:W0:Y:S07]  /*0010*/  S2R R0, SR_TID.X ;  /* 0x0000000000007919 */ /* 0x000e2e0000002100 */
[----:B------:R-:W0:Y:S01]  /*0020*/  S2UR UR4, SR_CTAID.X ;  /* 0x00000000000479c3 */ /* 0x000e220000002500 */
[----:B------:R-:W1:Y:S07]  /*0030*/  LDCU UR5, c[0x0][0x390] ;  /* 0x00007200ff0577ac */ /* 0x000e6e0008000800 */
[----:B------:R-:W0:Y:S02]  /*0040*/  LDC R9, c[0x0][0x360] ;  /* 0x0000d800ff097b82 */ /* 0x000e240000000800 */
[----:B0-----:R-:W-:-:S05]  /*0050*/  IMAD R9, R9, UR4, R0 ;  /* 0x0000000409097c24 */ /* 0x001fca000f8e0200 */
[C---:B------:R-:W-:Y:S02]  /*0060*/  IADD3 R13, PT, PT, R9.reuse, 0x1, RZ ;  /* 0x00000001090d7810 */ /* 0x040fe40007ffe0ff */
[----:B-1----:R-:W-:Y:S02]  /*0070*/  ISETP.GE.AND P2, PT, R9, UR5, PT ;  /* 0x0000000509007c0c */ /* 0x002fe4000bf46270 */
[----:B------:R-:W-:Y:S02]  /*0080*/  ISETP.GE.AND P1, PT, R13, UR5, PT ;  /* 0x000000050d007c0c */ /* 0x000fe4000bf26270 */
[C---:B------:R-:W-:Y:S01]  /*0090*/  ISETP.GT.AND P0, PT, R9.reuse, UR5, PT ;  /* 0x0000000509007c0c */ /* 0x040fe2000bf04270 */
[----:B------:R-:W0:Y:S01]  /*00a0*/  LDCU.64 UR4, c[0x0][0x358] ;  /* 0x00006b00ff0477ac */ /* 0x000e220008000a00 */
[C---:B------:R-:W-:Y:S02]  /*00b0*/  ISETP.LT.OR P3, PT, R9.reuse, RZ, P2 ;  /* 0x000000ff0900720c */ /* 0x040fe40001761670 */
[----:B------:R-:W-:-:S02]  /*00c0*/  ISETP.LT.OR P1, PT, R9, -0x1, P1 ;  /* 0xffffffff0900780c */ /* 0x000fc40000f21670 */
[----:B------:R-:W-:-:S09]  /*00d0*/  ISETP.LT.OR P0, PT, R9, 0x1, P0 ;  /* 0x000000010900780c */ /* 0x000fd20000701670 */
[----:B------:R-:W1:Y:S04]  /*00e0*/  @!P3 LDC.64 R4, c[0x0][0x380] ;  /* 0x0000e000ff04bb82 */ /* 0x000e680000000a00 */
[----:B------:R-:W-:-:S04]  /*00f0*/  @!P0 IADD3 R11, PT, PT, R9, -0x1, RZ ;  /* 0xffffffff090b8810 */ /* 0x000fc80007ffe0ff */
[----:B------:R-:W2:Y:S08]  /*0100*/  @!P1 LDC.64 R6, c[0x0][0x380] ;  /* 0x0000e000ff069b82 */ /* 0x000eb00000000a00 */
[----:B------:R-:W3:Y:S01]  /*0110*/  @!P0 LDC.64 R2, c[0x0][0x380] ;  /* 0x0000e000ff028b82 */ /* 0x000ee20000000a00 */
[----:B-1----:R-:W-:-:S07]  /*0120*/  @!P3 IMAD.WIDE.U32 R4, R9, 0x4, R4 ;  /* 0x000000040904b825 */ /* 0x002fce00078e0004 */
[----:B------:R-:W1:Y:S01]  /*0130*/  @!P3 LDC R8, c[0x3][0x4] ;  /* 0x00c00100ff08bb82 */ /* 0x000e620000000800 */
[----:B0-----:R0:W5:Y:S01]  /*0140*/  @!P3 LDG.E R4, desc[UR4][R4.64] ;  /* 0x000000040404b981 */ /* 0x001162000c1e1900 */
[----:B--2---:R-:W-:-:S06]  /*0150*/  @!P1 IMAD.WIDE.U32 R6, R13, 0x4, R6 ;  /* 0x000000040d069825 */ /* 0x004fcc00078e0006 */
[----:B------:R-:W2:Y:S01]  /*0160*/  @!P1 LDC R10, c[0x3][0x8] ;  /* 0x00c00200ff0a9b82 */ /* 0x000ea20000000800 */
[----:B------:R0:W5:Y:S01]  /*0170*/  @!P1 LDG.E R6, desc[UR4][R6.64] ;  /* 0x0000000406069981 */ /* 0x000162000c1e1900 */
[----:B---3--:R-:W-:-:S06]  /*0180*/  @!P0 IMAD.WIDE.U32 R2, R11, 0x4, R2 ;  /* 0x000000040b028825 */ /* 0x008fcc00078e0002 */
[----:B------:R-:W3:Y:S01]  /*0190*/  @!P0 LDC R11, c[0x3][RZ] ;  /* 0x00c00000ff0b8b82 */ /* 0x000ee20000000800 */
[----:B------:R0:W5:Y:S01]  /*01a0*/  @!P0 LDG.E R0, desc[UR4][R2.64] ;  /* 0x0000000402008981 */ /* 0x000162000c1e1900 */
[----:B------:R-:W-:Y:S05]  /*01b0*/  @P2 EXIT ;  /* 0x000000000000294d */ /* 0x000fea0003800000 */
[----:B0-----:R-:W0:Y:S01]  /*01c0*/  LDC.64 R2, c[0x0][0x388] ;  /* 0x0000e200ff027b82 */ /* 0x001e220000000a00 */
[----:B------:R-:W-:Y:S02]  /*01d0*/  HFMA2 R5, -RZ, RZ, 0, 0 ;  /* 0x00000000ff057431 */ /* 0x000fe400000001ff */
[----:B---3-5:R-:W-:-:S04]  /*01e0*/  @!P0 IMAD R5, R0, R11, RZ ;  /* 0x0000000b00058224 */ /* 0x028fc800078e02ff */
[----:B-1----:R-:W-:-:S04]  /*01f0*/  @!P3 IMAD R5, R4, R8, R5 ;  /* 0x000000080405b224 */ /* 0x002fc800078e0205 */
[----:B--2---:R-:W-:Y:S02]  /*0200*/  @!P1 IMAD R5, R6, R10, R5 ;  /* 0x0000000a06059224 */ /* 0x004fe400078e0205 */
[----:B0-----:R-:W-:-:S05]  /*0210*/  IMAD.WIDE R2, R9, 0x4, R2 ;  /* 0x0000000409027825 */ /* 0x001fca00078e0202 */
[----:B------:R-:W-:Y:S01]  /*0220*/  STG.E desc[UR4][R2.64], R5 ;  /* 0x0000000502007986 */ /* 0x000fe2000c101904 */
[----:B------:R-:W-:Y:S05]  /*0230*/  EXIT ;  /* 0x000000000000794d */ /* 0x000fea0003800000 */
.L_x_7:
        /* <DEDUP_REMOVED lines=12> */
.L_x_10:


//--------------------- .text._Z10convolParBPiS_S_i --------------------------
	.section	.text._Z10convolParBPiS_S_i,"ax",@progbits
	.align	128
        .global         _Z10convolParBPiS_S_i
        .type           _Z10convolParBPiS_S_i,@function
        .size           _Z10convolParBPiS_S_i,(.L_x_11 - _Z10convolParBPiS_S_i)
        .other          _Z10convolParBPiS_S_i,@"STO_CUDA_ENTRY STV_DEFAULT"
_Z10convolParBPiS_S_i:
.text._Z10convolParBPiS_S_i:
[----:B------:R-:W-:Y:S01]  /*0000*/  LDC R1, c[0x0][0x37c] ;  /* 0x0000df00ff017b82 */ /* 0x000fe20000000800 */
[----:B------:R-:W0:Y:S07]  /*0010*/  S2R R3, SR_TID.X ;  /* 0x0000000000037919 */ /* 0x000e2e0000002100 */
[----:B------:R-:W0:Y:S01]  /*0020*/  S2UR UR4, SR_CTAID.X ;  /* 0x00000000000479c3 */ /* 0x000e220000002500 */
[----:B------:R-:W1:Y:S07]  /*0030*/  LDCU UR5, c[0x0][0x398] ;  /* 0x00007300ff0577ac */ /* 0x000e6e0008000800 */
[----:B------:R-:W0:Y:S02]  /*0040*/  LDC R0, c[0x0][0x360] ;  /* 0x0000d800ff007b82 */ /* 0x000e240000000800 */
[----:B0-----:R-:W-:-:S05]  /*0050*/  IMAD R0, R0, UR4, R3 ;  /* 0x0000000400007c24 */ /* 0x001fca000f8e0203 */
[C---:B------:R-:W-:Y:S02]  /*0060*/  IADD3 R17, PT, PT, R0.reuse, 0x1, RZ ;  /* 0x0000000100117810 */ /* 0x040fe40007ffe0ff */
[C---:B-1----:R-:W-:Y:S02]  /*0070*/  ISETP.GT.AND P0, PT, R0.reuse, UR5, PT ;  /* 0x0000000500007c0c */ /* 0x042fe4000bf04270 */
[C---:B------:R-:W-:Y:S02]  /*0080*/  ISETP.GE.AND P2, PT, R0.reuse, UR5, PT ;  /* 0x0000000500007c0c */ /* 0x040fe4000bf46270 */
[----:B------:R-:W-:Y:S01]  /*0090*/  ISETP.GE.AND P1, PT, R17, UR5, PT ;  /* 0x0000000511007c0c */ /* 0x000fe2000bf26270 */
[----:B------:R-:W0:Y:S01]  /*00a0*/  LDCU.64 UR4, c[0x0][0x358] ;  /* 0x00006b00ff0477ac */ /* 0x000e220008000a00 */
[C---:B------:R-:W-:Y:S02]  /*00b0*/  ISETP.LT.OR P0, PT, R0.reuse, 0x1, P0 ;  /* 0x000000010000780c */ /* 0x040fe40000701670 */
[----:B------:R-:W-:-:S02]  /*00c0*/  ISETP.LT.OR P3, PT, R0, RZ, P2 ;  /* 0x000000ff0000720c */ /* 0x000fc40001761670 */
[----:B------:R-:W-:-:S09]  /*00d0*/  ISETP.LT.OR P1, PT, R0, -0x1, P1 ;  /* 0xffffffff0000780c */ /* 0x000fd20000f21670 */
[----:B------:R-:W1:Y:S01]  /*00e0*/  @!P0 LDC.64 R6, c[0x0][0x380] ;  /* 0x0000e000ff068b82 */ /* 0x000e620000000a00 */
[----:B------:R-:W-:-:S07]  /*00f0*/  @!P0 IADD3 R15, PT, PT, R0, -0x1, RZ ;  /* 0xffffffff000f8810 */ /* 0x000fce0007ffe0ff */
[----:B------:R-:W2:Y:S08]  /*0100*/  @!P3 LDC.64 R10, c[0x0][0x380] ;  /* 0x0000e000ff0abb82 */ /* 0x000eb00000000a00 */
[----:B------:R-:W3:Y:S08]  /*0110*/  @!P1 LDC.64 R12, c[0x0][0x380] ;  /* 0x0000e000ff0c9b82 */ /* 0x000ef00000000a00 */
[----:B------:R-:W4:Y:S01]  /*0120*/  @!P0 LDC.64 R8, c[0x0][0x388] ;  /* 0x0000e200ff088b82 */ /* 0x000f220000000a00 */
[----:B-1----:R-:W-:-:S06]  /*0130*/  @!P0 IMAD.WIDE.U32 R6, R15, 0x4, R6 ;  /* 0x000000040f068825 */ /* 0x002fcc00078e0006 */
[----:B0-----:R0:W5:Y:S01]  /*0140*/  @!P0 LDG.E R6, desc[UR4][R6.64] ;  /* 0x0000000406068981 */ /* 0x001162000c1e1900 */
[----:B------:R-:W1:Y:S01]  /*0150*/  @!P3 LDC.64 R4, c[0x0][0x388] ;  /* 0x0000e200ff04bb82 */ /* 0x000e620000000a00 */
[----:B--2---:R-:W-:-:S06]  /*0160*/  @!P3 IMAD.WIDE.U32 R10, R0, 0x4, R10 ;  /* 0x00000004000ab825 */ /* 0x004fcc00078e000a */
[----:B------:R0:W5:Y:S01]  /*0170*/  @!P3 LDG.E R10, desc[UR4][R10.64] ;  /* 0x000000040a0ab981 */ /* 0x000162000c1e1900 */
[----:B------:R-:W2:Y:S01]  /*0180*/  @!P1 LDC.64 R2, c[0x0][0x388] ;  /* 0x0000e200ff029b82 */ /* 0x000ea20000000a00 */
[----:B---3--:R-:W-:-:S06]  /*0190*/  @!P1 IMAD.WIDE.U32 R12, R17, 0x4, R12 ;  /* 0x00000004110c9825 */ /* 0x008fcc00078e000c */
[----:B------:R0:W5:Y:S04]  /*01a0*/  @!P1 LDG.E R12, desc[UR4][R12.64] ;  /* 0x000000040c0c9981 */ /* 0x000168000c1e1900 */
[----:B----4-:R0:W5:Y:S04]  /*01b0*/  @!P0 LDG.E R9, desc[UR4][R8.64] ;  /* 0x0000000408098981 */ /* 0x010168000c1e1900 */
[----:B-1----:R0:W5:Y:S04]  /*01c0*/  @!P3 LDG.E R4, desc[UR4][R4.64+0x4] ;  /* 0x000004040404b981 */ /* 0x002168000c1e1900 */
[----:B--2---:R0:W5:Y:S01]  /*01d0*/  @!P1 LDG.E R14, desc[UR4][R2.64+0x8] ;  /* 0x00000804020e9981 */ /* 0x004162000c1e1900 */
[----:B------:R-:W-:Y:S05]  /*01e0*/  @P2 EXIT ;  /* 0x000000000000294d */ /* 0x000fea0003800000 */
[----:B0-----:R-:W0:Y:S01]  /*01f0*/  LDC.64 R2, c[0x0][0x390] ;  /* 0x0000e400ff027b82 */ /* 0x001e220000000a00 */
[----:B------:R-:W-:Y:S02]  /*0200*/  HFMA2 R5, -RZ, RZ, 0, 0 ;  /* 0x00000000ff057431 */ /* 0x000fe400000001ff */
[----:B-----5:R-:W-:-:S04]  /*0210*/  @!P0 IMAD R5, R6, R9, RZ ;  /* 0x0000000906058224 */ /* 0x020fc800078e02ff */
[----:B------:R-:W-:-:S04]  /*0220*/  @!P3 IMAD R5, R10, R4, R5 ;  /* 0x000000040a05b224 */ /* 0x000fc800078e0205 */
[----:B------:R-:W-:Y:S02]  /*0230*/  @!P1 IMAD R5, R12, R14, R5 ;  /* 0x0000000e0c059224 */ /* 0x000fe400078e0205 */
[----:B0-----:R-:W-:-:S05]  /*0240*/  IMAD.WIDE R2, R0, 0x4, R2 ;  /* 0x0000000400027825 */ /* 0x001fca00078e0202 */
[----:B------:R-:W-:Y:S01]  /*0250*/  STG.E desc[UR4][R2.64], R5 ;  /* 0x0000000502007986 */ /* 0x000fe2000c101904 */
[----:B------:R-:W-:Y:S05]  /*0260*/  EXIT ;  /* 0x000000000000794d */ /* 0x000fea0003800000 */
.L_x_8:
        /* <DEDUP_REMOVED lines=9> */
.L_x_11:


//--------------------- .nv.shared._Z10convolParTPiS_i --------------------------
	.section	.nv.shared._Z10convolParTPiS_i,"aw",@nobits
	.sectionflags	@""
	.align	4
.nv.shared._Z10convolParTPiS_i:
	.zero		1048


//--------------------- .nv.shared.reserved.0     --------------------------
	.section	.nv.shared.reserved.0,"aw",@nobits
	.weak		__nv_reservedSMEM_offset_0_alias
	.size		__nv_reservedSMEM_offset_0_alias, 0, 64
	.other		__nv_reservedSMEM_offset_0_alias,@"STO_CUDA_RESERVED_SHARED STV_DEFAULT"
__nv_reservedSMEM_offset_0_alias:
	.zero		0
	.zero		64


//--------------------- .nv.constant0._Z10convolParTPiS_i --------------------------
	.section	.nv.constant0._Z10convolParTPiS_i,"a",@progbits
	.sectionflags	@""
	.align	4
.nv.constant0._Z10convolParTPiS_i:
	.zero		916


//--------------------- .nv.constant0._Z10convolParCPiS_i --------------------------
	.section	.nv.constant0._Z10convolParCPiS_i,"a",@progbits
	.sectionflags	@""
	.align	4
.nv.constant0._Z10convolParCPiS_i:
	.zero		916


//--------------------- .nv.constant0._Z10convolParBPiS_S_i --------------------------
	.section	.nv.constant0._Z10convolParBPiS_S_i,"a",@progbits
	.sectionflags	@""
	.align	4
.nv.constant0._Z10convolParBPiS_S_i:
	.zero		924


//--------------------- SYMBOLS --------------------------

	.type		.nv.reservedSmem.offset0,@object
	.size		.nv.reservedSmem.offset0,0x4
	.type		.nv.reservedSmem.cap,@object
	.size		.nv.reservedSmem.cap,0x4
